	.headerflags	@"EF_CUDA_TEXMODE_UNIFIED EF_CUDA_64BIT_ADDRESS EF_CUDA_ACCELERATORS EF_CUDA_SM90 EF_CUDA_VIRTUAL_SM(EF_CUDA_SM90)"
	.elftype	@"ET_EXEC"


//--------------------- .nv.info                  --------------------------
	.section	.nv.info,"",@"SHT_CUDA_INFO"
	.align	4


	//----- nvinfo : EIATTR_REGCOUNT
	.align		4
        /*0000*/ 	.byte	0x04, 0x2f
        /*0002*/ 	.short	(.L_1 - .L_0)
	.align		4
.L_0:
        /*0004*/ 	.word	index@(triton_poi_fused_add_div_3)
        /*0008*/ 	.word	0x00000010


	//----- nvinfo : EIATTR_MIN_STACK_SIZE
	.align		4
.L_1:
        /*000c*/ 	.byte	0x04, 0x12
        /*000e*/ 	.short	(.L_3 - .L_2)
	.align		4
.L_2:
        /*0010*/ 	.word	index@(triton_poi_fused_add_div_3)
        /*0014*/ 	.word	0x00000000


	//----- nvinfo : EIATTR_FRAME_SIZE
	.align		4
.L_3:
        /*0018*/ 	.byte	0x04, 0x11
        /*001a*/ 	.short	(.L_5 - .L_4)
	.align		4
.L_4:
        /*001c*/ 	.word	index@(triton_poi_fused_add_div_3)
        /*0020*/ 	.word	0x00000000


	//----- nvinfo : EIATTR_MIN_STACK_SIZE
	.align		4
.L_5:
        /*0024*/ 	.byte	0x04, 0x12
        /*0026*/ 	.short	(.L_7 - .L_6)
	.align		4
.L_6:
        /*0028*/ 	.word	index@(triton_poi_fused_add_div_3)
        /*002c*/ 	.word	0x00000000
.L_7:


//--------------------- .nv.info.triton_poi_fused_add_div_3 --------------------------
	.section	.nv.info.triton_poi_fused_add_div_3,"",@"SHT_CUDA_INFO"
	.sectionflags	@""
	.align	4


	//----- nvinfo : EIATTR_CUDA_API_VERSION
	.align		4
        /*0000*/ 	.byte	0x04, 0x37
        /*0002*/ 	.short	(.L_9 - .L_8)
.L_8:
        /*0004*/ 	.word	0x0000007c


	//----- nvinfo : EIATTR_KPARAM_INFO
	.align		4
.L_9:
        /*0008*/ 	.byte	0x04, 0x17
        /*000a*/ 	.short	(.L_11 - .L_10)
.L_10:
        /*000c*/ 	.word	0x00000000
        /*0010*/ 	.short	0x0002
        /*0012*/ 	.short	0x0010
        /*0014*/ 	.byte	0x00, 0xf0, 0x11, 0x00


	//----- nvinfo : EIATTR_KPARAM_INFO
	.align		4
.L_11:
        /*0018*/ 	.byte	0x04, 0x17
        /*001a*/ 	.short	(.L_13 - .L_12)
.L_12:
        /*001c*/ 	.word	0x00000000
        /*0020*/ 	.short	0x0001
        /*0022*/ 	.short	0x0008
        /*0024*/ 	.byte	0x00, 0xf4, 0x21, 0x00


	//----- nvinfo : EIATTR_KPARAM_INFO
	.align		4
.L_13:
        /*0028*/ 	.byte	0x04, 0x17
        /*002a*/ 	.short	(.L_15 - .L_14)
.L_14:
        /*002c*/ 	.word	0x00000000
        /*0030*/ 	.short	0x0000
        /*0032*/ 	.short	0x0000
        /*0034*/ 	.byte	0x00, 0xf4, 0x21, 0x00


	//----- nvinfo : EIATTR_SPARSE_MMA_MASK
	.align		4
.L_15:
        /*0038*/ 	.byte	0x03, 0x50
        /*003a*/ 	.short	0x0000


	//----- nvinfo : EIATTR_MAXREG_COUNT
	.align		4
        /*003c*/ 	.byte	0x03, 0x1b
        /*003e*/ 	.short	0x00ff


	//----- nvinfo : EIATTR_EXIT_INSTR_OFFSETS
	.align		4
        /*0040*/ 	.byte	0x04, 0x1c
        /*0042*/ 	.short	(.L_17 - .L_16)


	//   ....[0]....
.L_16:
        /*0044*/ 	.word	0x000005f0


	//   ....[1]....
        /*0048*/ 	.word	0x00000610


	//----- nvinfo : EIATTR_REQNTID
	.align		4
.L_17:
        /*004c*/ 	.byte	0x04, 0x10
        /*004e*/ 	.short	(.L_19 - .L_18)
.L_18:
        /*0050*/ 	.word	0x00000080
        /*0054*/ 	.word	0x00000001
        /*0058*/ 	.word	0x00000001


	//----- nvinfo : EIATTR_CBANK_PARAM_SIZE
	.align		4
.L_19:
        /*005c*/ 	.byte	0x03, 0x19
        /*005e*/ 	.short	0x0014


	//----- nvinfo : EIATTR_PARAM_CBANK
	.align		4
        /*0060*/ 	.byte	0x04, 0x0a
        /*0062*/ 	.short	(.L_21 - .L_20)
	.align		4
.L_20:
        /*0064*/ 	.word	index@(.nv.constant0.triton_poi_fused_add_div_3)
        /*0068*/ 	.short	0x0210
        /*006a*/ 	.short	0x0014


	//----- nvinfo : EIATTR_SW_WAR
	.align		4
.L_21:
        /*006c*/ 	.byte	0x04, 0x36
        /*006e*/ 	.short	(.L_23 - .L_22)
.L_22:
        /*0070*/ 	.word	0x00000008
.L_23:


//--------------------- .nv.callgraph             --------------------------
	.section	.nv.callgraph,"",@"SHT_CUDA_CALLGRAPH"
	.align	4
	.sectionentsize	8
	.align		4
        /*0000*/ 	.word	0x00000000
	.align		4
        /*0004*/ 	.word	0xffffffff
	.align		4
        /*0008*/ 	.word	0x00000000
	.align		4
        /*000c*/ 	.word	0xfffffffe
	.align		4
        /*0010*/ 	.word	0x00000000
	.align		4
        /*0014*/ 	.word	0xfffffffd
	.align		4
        /*0018*/ 	.word	0x00000000
	.align		4
        /*001c*/ 	.word	0xfffffffc


//--------------------- .text.triton_poi_fused_add_div_3 --------------------------
	.section	.text.triton_poi_fused_add_div_3,"ax",@progbits
	.align	128
        .global         triton_poi_fused_add_div_3
        .type           triton_poi_fused_add_div_3,@function
        .size           triton_poi_fused_add_div_3,(.L_x_1 - triton_poi_fused_add_div_3)
        .other          triton_poi_fused_add_div_3,@"STO_CUDA_ENTRY STV_DEFAULT"
triton_poi_fused_add_div_3:
.text.triton_poi_fused_add_div_3:
[----:B------:R-:W0:Y:S02]  /*0000*/  LDC R1, c[0x0][0x28] ;  /* 0x00000a00ff017b82 */ /* 0x000e240000000800 */
[----:B------:R-:W1:Y:S01]  /*0010*/  S2R R0, SR_TID.X ;  /* 0x0000000000007919 */ /* 0x000e620000002100 */
[----:B------:R-:W-:Y:S01]  /*0020*/  ULDC.64 UR4, c[0x0][0x208] ;  /* 0x0000820000047ab9 */ /* 0x000fe20000000a00 */
[----:B------:R-:W2:Y:S01]  /*0030*/  S2R R5, SR_CTAID.X ;  /* 0x0000000000057919 */ /* 0x000ea20000002500 */
[----:B-1----:R-:W-:Y:S01]  /*0040*/  IMAD.SHL.U32 R0, R0, 0x2, RZ ;  /* 0x0000000200007824 */ /* 0x002fe200078e00ff */
[----:B--2---:R-:W-:-:S04]  /*0050*/  SHF.R.S32.HI R3, RZ, 0x17, R5 ;  /* 0x00000017ff037819 */ /* 0x004fc80000011405 */
[----:B------:R-:W-:Y:S02]  /*0060*/  LOP3.LUT R0, R0, 0xfe, RZ, 0xc0, !PT ;  /* 0x000000fe00007812 */ /* 0x000fe400078ec0ff */
[----:B------:R-:W-:-:S03]  /*0070*/  SGXT R3, R3, 0x1 ;  /* 0x000000010303781a */ /* 0x000fc60000000200 */
[----:B------:R-:W-:-:S05]  /*0080*/  IMAD R0, R5, 0x100, R0 ;  /* 0x0000010005007824 */ /* 0x000fca00078e0200 */
[----:B------:R-:W-:Y:S02]  /*0090*/  LEA.HI R5, R3, R0, RZ, 0x2 ;  /* 0x0000000003057211 */ /* 0x000fe400078f10ff */
[----:B------:R-:W-:Y:S02]  /*00a0*/  ISETP.GE.AND P2, PT, R0, 0x100, PT ;  /* 0x000001000000780c */ /* 0x000fe40003f46270 */
[----:B------:R-:W-:-:S04]  /*00b0*/  SHF.R.S32.HI R2, RZ, 0x2, R5 ;  /* 0x00000002ff027819 */ /* 0x000fc80000011405 */
[----:B------:R-:W-:-:S04]  /*00c0*/  LEA.HI R4, R2, R2, RZ, 0x2 ;  /* 0x0000000202047211 */ /* 0x000fc800078f10ff */
[----:B------:R-:W-:Y:S01]  /*00d0*/  LOP3.LUT R7, R4, 0x3ffffffc, RZ, 0xc0, !PT ;  /* 0x3ffffffc04077812 */ /* 0x000fe200078ec0ff */
[----:B------:R-:W-:-:S04]  /*00e0*/  VIADD R4, R0, 0x1 ;  /* 0x0000000100047836 */ /* 0x000fc80000000000 */
[----:B------:R-:W-:Y:S01]  /*00f0*/  IMAD.IADD R6, R2, 0x1, -R7 ;  /* 0x0000000102067824 */ /* 0x000fe200078e0a07 */
[----:B------:R-:W-:Y:S02]  /*0100*/  LEA.HI R2, R3, R4, RZ, 0x2 ;  /* 0x0000000403027211 */ /* 0x000fe400078f10ff */
[----:B------:R-:W-:Y:S02]  /*0110*/  LOP3.LUT R7, R5, 0xfffffffc, RZ, 0xc0, !PT ;  /* 0xfffffffc05077812 */ /* 0x000fe400078ec0ff */
[----:B------:R-:W-:Y:S02]  /*0120*/  LEA R6, R6, 0x4, 0x2 ;  /* 0x0000000406067811 */ /* 0x000fe400078e10ff */
[----:B------:R-:W-:Y:S02]  /*0130*/  LOP3.LUT R5, R2, 0xfffffffc, RZ, 0xc0, !PT ;  /* 0xfffffffc02057812 */ /* 0x000fe400078ec0ff */
[C---:B------:R-:W-:Y:S02]  /*0140*/  IADD3 R2, R6.reuse, R0, -R7 ;  /* 0x0000000006027210 */ /* 0x040fe40007ffe807 */
[----:B------:R-:W-:-:S02]  /*0150*/  IADD3 R4, R6, R4, -R5 ;  /* 0x0000000406047210 */ /* 0x000fc40007ffe805 */
[----:B------:R-:W-:Y:S02]  /*0160*/  PRMT R5, R2, 0x8880, RZ ;  /* 0x0000888002057816 */ /* 0x000fe400000000ff */
[----:B------:R-:W-:-:S03]  /*0170*/  PRMT R6, R4, 0x8880, RZ ;  /* 0x0000888004067816 */ /* 0x000fc600000000ff */
[----:B------:R-:W-:Y:S02]  /*0180*/  IMAD R7, R5, 0x6667, RZ ;  /* 0x0000666705077824 */ /* 0x000fe400078e02ff */
[----:B------:R-:W-:-:S03]  /*0190*/  IMAD R8, R6, 0x6667, RZ ;  /* 0x0000666706087824 */ /* 0x000fc600078e02ff */
[--C-:B------:R-:W-:Y:S02]  /*01a0*/  SHF.R.S32.HI R5, RZ, 0x10, R7.reuse ;  /* 0x00000010ff057819 */ /* 0x100fe40000011407 */
[--C-:B------:R-:W-:Y:S02]  /*01b0*/  SHF.R.S32.HI R6, RZ, 0x10, R8.reuse ;  /* 0x00000010ff067819 */ /* 0x100fe40000011408 */
[----:B------:R-:W-:Y:S02]  /*01c0*/  LOP3.LUT R5, R5, 0xffff, RZ, 0xc0, !PT ;  /* 0x0000ffff05057812 */ /* 0x000fe400078ec0ff */
[----:B------:R-:W-:Y:S02]  /*01d0*/  LOP3.LUT R6, R6, 0xffff, RZ, 0xc0, !PT ;  /* 0x0000ffff06067812 */ /* 0x000fe400078ec0ff */
[----:B------:R-:W-:Y:S02]  /*01e0*/  SHF.R.S32.HI R7, RZ, 0x11, R7 ;  /* 0x00000011ff077819 */ /* 0x000fe40000011407 */
[----:B------:R-:W-:-:S02]  /*01f0*/  SHF.R.S32.HI R8, RZ, 0x11, R8 ;  /* 0x00000011ff087819 */ /* 0x000fc40000011408 */
[----:B------:R-:W-:Y:S02]  /*0200*/  SHF.R.U32.HI R5, RZ, 0xf, R5 ;  /* 0x0000000fff057819 */ /* 0x000fe40000011605 */
[----:B------:R-:W-:Y:S02]  /*0210*/  SHF.R.U32.HI R6, RZ, 0xf, R6 ;  /* 0x0000000fff067819 */ /* 0x000fe40000011606 */
[----:B------:R-:W-:Y:S02]  /*0220*/  PRMT R7, R8, 0x5410, R7 ;  /* 0x0000541008077816 */ /* 0x000fe40000000007 */
[----:B------:R-:W-:Y:S02]  /*0230*/  PRMT R6, R6, 0x5410, R5 ;  /* 0x0000541006067816 */ /* 0x000fe40000000005 */
[CC--:B------:R-:W-:Y:S02]  /*0240*/  LEA.HI R5, R3.reuse, R0.reuse, RZ, 0x4 ;  /* 0x0000000003057211 */ /* 0x0c0fe400078f20ff */
[----:B------:R-:W-:Y:S01]  /*0250*/  LEA.HI R3, R3, R0, RZ, 0x6 ;  /* 0x0000000003037211 */ /* 0x000fe200078f30ff */
[----:B------:R-:W-:Y:S01]  /*0260*/  VIADD.16x2 R9, R7, R6 ;  /* 0x0000000607097236 */ /* 0x000fe20000000200 */
[----:B------:R-:W-:-:S02]  /*0270*/  SHF.R.S32.HI R5, RZ, 0x4, R5 ;  /* 0x00000004ff057819 */ /* 0x000fc40000011405 */
[----:B------:R-:W-:Y:S02]  /*0280*/  LOP3.LUT R3, R3, 0xffffffc0, RZ, 0xc0, !PT ;  /* 0xffffffc003037812 */ /* 0x000fe400078ec0ff */
[C---:B------:R-:W-:Y:S02]  /*0290*/  PRMT R10, R9.reuse, 0x7632, R10 ;  /* 0x00007632090a7816 */ /* 0x040fe4000000000a */
[C---:B------:R-:W-:Y:S02]  /*02a0*/  PRMT R6, R9.reuse, 0x9910, RZ ;  /* 0x0000991009067816 */ /* 0x040fe400000000ff */
[----:B------:R-:W-:Y:S02]  /*02b0*/  PRMT R7, R10, 0x9910, RZ ;  /* 0x000099100a077816 */ /* 0x000fe400000000ff */
[----:B------:R-:W-:Y:S01]  /*02c0*/  LOP3.LUT R9, R9, 0xffff, RZ, 0xc0, !PT ;  /* 0x0000ffff09097812 */ /* 0x000fe200078ec0ff */
[----:B------:R-:W-:Y:S01]  /*02d0*/  IMAD R6, R6, 0x5, RZ ;  /* 0x0000000506067824 */ /* 0x000fe200078e02ff */
[----:B------:R-:W-:Y:S01]  /*02e0*/  LOP3.LUT R10, R10, 0xffff, RZ, 0xc0, !PT ;  /* 0x0000ffff0a0a7812 */ /* 0x000fe200078ec0ff */
[----:B------:R-:W-:Y:S01]  /*02f0*/  IMAD R7, R7, 0x5, RZ ;  /* 0x0000000507077824 */ /* 0x000fe200078e02ff */
[----:B------:R-:W-:Y:S01]  /*0300*/  PRMT R9, R9, 0x8880, RZ ;  /* 0x0000888009097816 */ /* 0x000fe200000000ff */
[----:B------:R-:W-:Y:S01]  /*0310*/  IMAD.MOV R11, RZ, RZ, -R6 ;  /* 0x000000ffff0b7224 */ /* 0x000fe200078e0a06 */
[----:B------:R-:W-:Y:S01]  /*0320*/  LEA.HI R6, R5, R5, RZ, 0x2 ;  /* 0x0000000505067211 */ /* 0x000fe200078f10ff */
[----:B------:R-:W-:-:S03]  /*0330*/  IMAD.MOV R7, RZ, RZ, -R7 ;  /* 0x000000ffff077224 */ /* 0x000fc600078e0a07 */
[----:B------:R-:W-:Y:S02]  /*0340*/  PRMT R11, R11, 0x7710, RZ ;  /* 0x000077100b0b7816 */ /* 0x000fe400000000ff */
[----:B------:R-:W-:Y:S02]  /*0350*/  PRMT R7, R7, 0x7710, RZ ;  /* 0x0000771007077816 */ /* 0x000fe400000000ff */
[----:B------:R-:W-:-:S03]  /*0360*/  LOP3.LUT R8, R6, 0xffffffc, RZ, 0xc0, !PT ;  /* 0x0ffffffc06087812 */ /* 0x000fc600078ec0ff */
[----:B------:R-:W-:Y:S02]  /*0370*/  IMAD.IADD R6, R2, 0x1, R7 ;  /* 0x0000000102067824 */ /* 0x000fe400078e0207 */
[----:B------:R-:W-:Y:S02]  /*0380*/  IMAD.IADD R7, R4, 0x1, R11 ;  /* 0x0000000104077824 */ /* 0x000fe400078e020b */
[----:B------:R-:W-:Y:S01]  /*0390*/  IMAD.IADD R8, R5, 0x1, -R8 ;  /* 0x0000000105087824 */ /* 0x000fe200078e0a08 */
[----:B------:R-:W-:Y:S02]  /*03a0*/  PRMT R5, R10, 0x8880, RZ ;  /* 0x000088800a057816 */ /* 0x000fe400000000ff */
[----:B------:R-:W-:Y:S01]  /*03b0*/  PRMT R2, R7, 0x5410, R6 ;  /* 0x0000541007027816 */ /* 0x000fe20000000006 */
[----:B------:R-:W-:Y:S01]  /*03c0*/  IMAD R8, R8, 0x10, R3 ;  /* 0x0000001008087824 */ /* 0x000fe200078e0203 */
[----:B------:R-:W-:-:S03]  /*03d0*/  PRMT R13, R6, 0x8880, RZ ;  /* 0x00008880060d7816 */ /* 0x000fc600000000ff */
[----:B------:R-:W-:Y:S01]  /*03e0*/  VIADD.16x2 R12, R2, 0xff00ff ;  /* 0x00ff00ff020c7836 */ /* 0x000fe20000000200 */
[----:B------:R-:W-:Y:S01]  /*03f0*/  ISETP.GT.AND P0, PT, R13, RZ, !P2 ;  /* 0x000000ff0d00720c */ /* 0x000fe20005704270 */
[----:B------:R-:W1:Y:S01]  /*0400*/  LDC.64 R2, c[0x0][0x218] ;  /* 0x00008600ff027b82 */ /* 0x000e620000000a00 */
[----:B------:R-:W-:Y:S02]  /*0410*/  IMAD R10, R9, 0x4, R8 ;  /* 0x00000004090a7824 */ /* 0x000fe400078e0208 */
[C---:B------:R-:W-:Y:S01]  /*0420*/  PRMT R4, R12.reuse, 0x7632, R4 ;  /* 0x000076320c047816 */ /* 0x040fe20000000004 */
[--C-:B------:R-:W-:Y:S01]  /*0430*/  IMAD R11, R5, 0x4, R8.reuse ;  /* 0x00000004050b7824 */ /* 0x100fe200078e0208 */
[----:B------:R-:W-:Y:S02]  /*0440*/  PRMT R8, R12, 0x7610, R8 ;  /* 0x000076100c087816 */ /* 0x000fe40000000008 */
[----:B------:R-:W-:Y:S02]  /*0450*/  LOP3.LUT R9, R4, 0xffff, RZ, 0xc0, !PT ;  /* 0x0000ffff04097812 */ /* 0x000fe400078ec0ff */
[----:B------:R-:W2:Y:S01]  /*0460*/  LDC.64 R4, c[0x0][0x210] ;  /* 0x00008400ff047b82 */ /* 0x000ea20000000a00 */
[----:B------:R-:W-:-:S02]  /*0470*/  LOP3.LUT R8, R8, 0xffff, RZ, 0xc0, !PT ;  /* 0x0000ffff08087812 */ /* 0x000fc400078ec0ff */
[----:B------:R-:W-:Y:S02]  /*0480*/  PRMT R9, R9, 0x8880, RZ ;  /* 0x0000888009097816 */ /* 0x000fe400000000ff */
[----:B------:R-:W-:Y:S02]  /*0490*/  PRMT R12, R7, 0x8880, RZ ;  /* 0x00008880070c7816 */ /* 0x000fe400000000ff */
[----:B------:R-:W-:Y:S01]  /*04a0*/  PRMT R7, R8, 0x8880, RZ ;  /* 0x0000888008077816 */ /* 0x000fe200000000ff */
[----:B------:R-:W-:Y:S01]  /*04b0*/  IMAD.MOV.U32 R6, RZ, RZ, R9 ;  /* 0x000000ffff067224 */ /* 0x000fe200078e0009 */
[----:B------:R-:W-:-:S03]  /*04c0*/  ISETP.GT.AND P1, PT, R12, RZ, !P2 ;  /* 0x000000ff0c00720c */ /* 0x000fc60005724270 */
[----:B------:R-:W-:Y:S02]  /*04d0*/  IMAD.IADD R11, R6, 0x1, R11 ;  /* 0x00000001060b7824 */ /* 0x000fe400078e020b */
[----:B------:R-:W-:Y:S02]  /*04e0*/  IMAD.IADD R9, R7, 0x1, R10 ;  /* 0x0000000107097824 */ /* 0x000fe400078e020a */
[----:B-1----:R-:W-:Y:S01]  /*04f0*/  IMAD.WIDE R6, R11, 0x4, R2 ;  /* 0x000000040b067825 */ /* 0x002fe200078e0202 */
[----:B------:R-:W-:-:S03]  /*0500*/  CS2R R10, SRZ ;  /* 0x00000000000a7805 */ /* 0x000fc6000001ff00 */
[----:B------:R-:W-:-:S03]  /*0510*/  IMAD.WIDE R2, R9, 0x4, R2 ;  /* 0x0000000409027825 */ /* 0x000fc600078e0202 */
[----:B------:R-:W3:Y:S01]  /*0520*/  @P0 LDG.E.EL R10, desc[UR4][R6.64] ;  /* 0x00000004060a0981 */ /* 0x000ee2000c2e1900 */
[----:B------:R-:W-:-:S03]  /*0530*/  CS2R R8, SRZ ;  /* 0x0000000000087805 */ /* 0x000fc6000001ff00 */
[----:B------:R-:W4:Y:S01]  /*0540*/  @P1 LDG.E.EL R11, desc[UR4][R2.64] ;  /* 0x00000004020b1981 */ /* 0x000f22000c2e1900 */
[----:B--2---:R-:W-:-:S05]  /*0550*/  IMAD.WIDE R4, R0, 0x4, R4 ;  /* 0x0000000400047825 */ /* 0x004fca00078e0204 */
[----:B------:R-:W2:Y:S01]  /*0560*/  @!P2 LDG.E.64 R8, desc[UR4][R4.64] ;  /* 0x000000040408a981 */ /* 0x000ea2000c1e1b00 */
[----:B------:R-:W-:Y:S02]  /*0570*/  ISETP.GE.AND P3, PT, R12, 0x1, PT ;  /* 0x000000010c00780c */ /* 0x000fe40003f66270 */
[----:B------:R-:W-:Y:S02]  /*0580*/  ISETP.GE.AND P4, PT, R13, 0x1, PT ;  /* 0x000000010d00780c */ /* 0x000fe40003f86270 */
[----:B---3--:R-:W-:Y:S02]  /*0590*/  SEL R10, R10, RZ, P0 ;  /* 0x000000ff0a0a7207 */ /* 0x008fe40000000000 */
[----:B----4-:R-:W-:Y:S02]  /*05a0*/  SEL R11, R11, RZ, P1 ;  /* 0x000000ff0b0b7207 */ /* 0x010fe40000800000 */
[----:B------:R-:W-:Y:S02]  /*05b0*/  FSEL R13, R10, RZ, P4 ;  /* 0x000000ff0a0d7208 */ /* 0x000fe40002000000 */
[----:B------:R-:W-:-:S03]  /*05c0*/  FSEL R0, R11, RZ, P3 ;  /* 0x000000ff0b007208 */ /* 0x000fc60001800000 */
[----:B--2---:R-:W-:Y:S02]  /*05d0*/  FADD R8, R13, R8 ;  /* 0x000000080d087221 */ /* 0x004fe40000000000 */
[----:B------:R-:W-:Y:S01]  /*05e0*/  FADD R9, R0, R9 ;  /* 0x0000000900097221 */ /* 0x000fe20000000000 */
[----:B------:R-:W-:Y:S06]  /*05f0*/  @P2 EXIT ;  /* 0x000000000000294d */ /* 0x000fec0003800000 */
[----:B------:R-:W-:Y:S01]  /*0600*/  STG.E.64 desc[UR4][R4.64], R8 ;  /* 0x0000000804007986 */ /* 0x000fe2000c101b04 */
[----:B------:R-:W-:Y:S05]  /*0610*/  EXIT ;  /* 0x000000000000794d */ /* 0x000fea0003800000 */
.L_x_0:
[----:B------:R-:W-:-:S00]  /*0620*/  BRA `(.L_x_0) ;  /* 0xfffffffc00fc7947 */ /* 0x000fc0000383ffff */
[----:B------:R-:W-:-:S00]  /*0630*/  NOP ;  /* 0x0000000000007918 */ /* 0x000fc00000000000 */
        /* <DEDUP_REMOVED lines=12> */
.L_x_1:


//--------------------- .nv.constant0.triton_poi_fused_add_div_3 --------------------------
	.section	.nv.constant0.triton_poi_fused_add_div_3,"a",@progbits
	.sectionflags	@""
	.align	4
.nv.constant0.triton_poi_fused_add_div_3:
	.zero		548
